	.headerflags	@"EF_CUDA_TEXMODE_UNIFIED EF_CUDA_64BIT_ADDRESS EF_CUDA_ACCELERATORS EF_CUDA_SM90 EF_CUDA_VIRTUAL_SM(EF_CUDA_SM90)"
	.elftype	@"ET_EXEC"


//--------------------- .nv.info                  --------------------------
	.section	.nv.info,"",@"SHT_CUDA_INFO"
	.align	4


	//----- nvinfo : EIATTR_REGCOUNT
	.align		4
        /*0000*/ 	.byte	0x04, 0x2f
        /*0002*/ 	.short	(.L_1 - .L_0)
	.align		4
.L_0:
        /*0004*/ 	.word	index@(triton_poi_fused_0)
        /*0008*/ 	.word	0x0000001b


	//----- nvinfo : EIATTR_MIN_STACK_SIZE
	.align		4
.L_1:
        /*000c*/ 	.byte	0x04, 0x12
        /*000e*/ 	.short	(.L_3 - .L_2)
	.align		4
.L_2:
        /*0010*/ 	.word	index@(triton_poi_fused_0)
        /*0014*/ 	.word	0x00000000


	//----- nvinfo : EIATTR_FRAME_SIZE
	.align		4
.L_3:
        /*0018*/ 	.byte	0x04, 0x11
        /*001a*/ 	.short	(.L_5 - .L_4)
	.align		4
.L_4:
        /*001c*/ 	.word	index@(triton_poi_fused_0)
        /*0020*/ 	.word	0x00000000


	//----- nvinfo : EIATTR_MIN_STACK_SIZE
	.align		4
.L_5:
        /*0024*/ 	.byte	0x04, 0x12
        /*0026*/ 	.short	(.L_7 - .L_6)
	.align		4
.L_6:
        /*0028*/ 	.word	index@(triton_poi_fused_0)
        /*002c*/ 	.word	0x00000000
.L_7:


//--------------------- .nv.info.triton_poi_fused_0 --------------------------
	.section	.nv.info.triton_poi_fused_0,"",@"SHT_CUDA_INFO"
	.sectionflags	@""
	.align	4


	//----- nvinfo : EIATTR_CUDA_API_VERSION
	.align		4
        /*0000*/ 	.byte	0x04, 0x37
        /*0002*/ 	.short	(.L_9 - .L_8)
.L_8:
        /*0004*/ 	.word	0x0000007c


	//----- nvinfo : EIATTR_KPARAM_INFO
	.align		4
.L_9:
        /*0008*/ 	.byte	0x04, 0x17
        /*000a*/ 	.short	(.L_11 - .L_10)
.L_10:
        /*000c*/ 	.word	0x00000000
        /*0010*/ 	.short	0x0003
        /*0012*/ 	.short	0x0014
        /*0014*/ 	.byte	0x00, 0xf0, 0x11, 0x00


	//----- nvinfo : EIATTR_KPARAM_INFO
	.align		4
.L_11:
        /*0018*/ 	.byte	0x04, 0x17
        /*001a*/ 	.short	(.L_13 - .L_12)
.L_12:
        /*001c*/ 	.word	0x00000000
        /*0020*/ 	.short	0x0002
        /*0022*/ 	.short	0x0010
        /*0024*/ 	.byte	0x00, 0xf0, 0x11, 0x00


	//----- nvinfo : EIATTR_KPARAM_INFO
	.align		4
.L_13:
        /*0028*/ 	.byte	0x04, 0x17
        /*002a*/ 	.short	(.L_15 - .L_14)
.L_14:
        /*002c*/ 	.word	0x00000000
        /*0030*/ 	.short	0x0001
        /*0032*/ 	.short	0x0008
        /*0034*/ 	.byte	0x00, 0xf4, 0x21, 0x00


	//----- nvinfo : EIATTR_KPARAM_INFO
	.align		4
.L_15:
        /*0038*/ 	.byte	0x04, 0x17
        /*003a*/ 	.short	(.L_17 - .L_16)
.L_16:
        /*003c*/ 	.word	0x00000000
        /*0040*/ 	.short	0x0000
        /*0042*/ 	.short	0x0000
        /*0044*/ 	.byte	0x00, 0xf4, 0x21, 0x00


	//----- nvinfo : EIATTR_SPARSE_MMA_MASK
	.align		4
.L_17:
        /*0048*/ 	.byte	0x03, 0x50
        /*004a*/ 	.short	0x0000


	//----- nvinfo : EIATTR_MAXREG_COUNT
	.align		4
        /*004c*/ 	.byte	0x03, 0x1b
        /*004e*/ 	.short	0x00ff


	//----- nvinfo : EIATTR_EXIT_INSTR_OFFSETS
	.align		4
        /*0050*/ 	.byte	0x04, 0x1c
        /*0052*/ 	.short	(.L_19 - .L_18)


	//   ....[0]....
.L_18:
        /*0054*/ 	.word	0x000004d0


	//   ....[1]....
        /*0058*/ 	.word	0x00000520


	//----- nvinfo : EIATTR_REQNTID
	.align		4
.L_19:
        /*005c*/ 	.byte	0x04, 0x10
        /*005e*/ 	.short	(.L_21 - .L_20)
.L_20:
        /*0060*/ 	.word	0x00000080
        /*0064*/ 	.word	0x00000001
        /*0068*/ 	.word	0x00000001


	//----- nvinfo : EIATTR_CBANK_PARAM_SIZE
	.align		4
.L_21:
        /*006c*/ 	.byte	0x03, 0x19
        /*006e*/ 	.short	0x0018


	//----- nvinfo : EIATTR_PARAM_CBANK
	.align		4
        /*0070*/ 	.byte	0x04, 0x0a
        /*0072*/ 	.short	(.L_23 - .L_22)
	.align		4
.L_22:
        /*0074*/ 	.word	index@(.nv.constant0.triton_poi_fused_0)
        /*0078*/ 	.short	0x0210
        /*007a*/ 	.short	0x0018


	//----- nvinfo : EIATTR_SW_WAR
	.align		4
.L_23:
        /*007c*/ 	.byte	0x04, 0x36
        /*007e*/ 	.short	(.L_25 - .L_24)
.L_24:
        /*0080*/ 	.word	0x00000008
.L_25:


//--------------------- .nv.callgraph             --------------------------
	.section	.nv.callgraph,"",@"SHT_CUDA_CALLGRAPH"
	.align	4
	.sectionentsize	8
	.align		4
        /*0000*/ 	.word	0x00000000
	.align		4
        /*0004*/ 	.word	0xffffffff
	.align		4
        /*0008*/ 	.word	0x00000000
	.align		4
        /*000c*/ 	.word	0xfffffffe
	.align		4
        /*0010*/ 	.word	0x00000000
	.align		4
        /*0014*/ 	.word	0xfffffffd
	.align		4
        /*0018*/ 	.word	0x00000000
	.align		4
        /*001c*/ 	.word	0xfffffffc


//--------------------- .text.triton_poi_fused_0  --------------------------
	.section	.text.triton_poi_fused_0,"ax",@progbits
	.sectionflags	@"SHF_BARRIERS=1"
	.align	128
        .global         triton_poi_fused_0
        .type           triton_poi_fused_0,@function
        .size           triton_poi_fused_0,(.L_x_1 - triton_poi_fused_0)
        .other          triton_poi_fused_0,@"STO_CUDA_ENTRY STV_DEFAULT"
triton_poi_fused_0:
.text.triton_poi_fused_0:
[----:B------:R-:W0:Y:S02]  /*0000*/  LDC R1, c[0x0][0x28] ;  /* 0x00000a00ff017b82 */ /* 0x000e240000000800 */
[----:B------:R-:W1:Y:S01]  /*0010*/  S2R R0, SR_CTAID.X ;  /* 0x0000000000007919 */ /* 0x000e620000002500 */
[----:B------:R-:W2:Y:S01]  /*0020*/  LDC.64 R4, c[0x0][0x210] ;  /* 0x00008400ff047b82 */ /* 0x000ea20000000a00 */
[----:B------:R-:W-:Y:S02]  /*0030*/  CS2R R8, SRZ ;  /* 0x0000000000087805 */ /* 0x000fe4000001ff00 */
[----:B------:R-:W-:Y:S01]  /*0040*/  CS2R R10, SRZ ;  /* 0x00000000000a7805 */ /* 0x000fe2000001ff00 */
[----:B------:R-:W3:Y:S01]  /*0050*/  S2R R16, SR_TID.X ;  /* 0x0000000000107919 */ /* 0x000ee20000002100 */
[----:B------:R-:W-:Y:S01]  /*0060*/  ULDC.64 UR6, c[0x0][0x208] ;  /* 0x0000820000067ab9 */ /* 0x000fe20000000a00 */
[----:B------:R-:W4:Y:S01]  /*0070*/  S2R R2, SR_CTAID.Y ;  /* 0x0000000000027919 */ /* 0x000f220000002600 */
[----:B-1----:R-:W-:Y:S02]  /*0080*/  IMAD.SHL.U32 R0, R0, 0x10, RZ ;  /* 0x0000001000007824 */ /* 0x002fe400078e00ff */
[----:B---3--:R-:W-:Y:S01]  /*0090*/  IMAD.SHL.U32 R3, R16, 0x4, RZ ;  /* 0x0000000410037824 */ /* 0x008fe200078e00ff */
[----:B------:R-:W-:Y:S01]  /*00a0*/  SHF.R.U32.HI R17, RZ, 0x2, R16 ;  /* 0x00000002ff117819 */ /* 0x000fe20000011610 */
[----:B----4-:R-:W-:-:S03]  /*00b0*/  IMAD.SHL.U32 R2, R2, 0x40, RZ ;  /* 0x0000004002027824 */ /* 0x010fc600078e00ff */
[----:B------:R-:W-:Y:S02]  /*00c0*/  LOP3.LUT R12, R0, 0xc, R3, 0xf8, !PT ;  /* 0x0000000c000c7812 */ /* 0x000fe400078ef803 */
[----:B------:R-:W-:Y:S02]  /*00d0*/  SGXT.U32 R17, R17, 0x5 ;  /* 0x000000051111781a */ /* 0x000fe40000000000 */
[----:B------:R-:W-:Y:S02]  /*00e0*/  ISETP.GE.AND P0, PT, R12, 0x10, PT ;  /* 0x000000100c00780c */ /* 0x000fe40003f06270 */
[----:B------:R-:W-:Y:S02]  /*00f0*/  LOP3.LUT R6, R2, R17, RZ, 0xfc, !PT ;  /* 0x0000001102067212 */ /* 0x000fe400078efcff */
[----:B------:R-:W-:Y:S02]  /*0100*/  LOP3.LUT R7, R2, 0x20, R17, 0xfe, !PT ;  /* 0x0000002002077812 */ /* 0x000fe400078efe11 */
[C---:B------:R-:W-:Y:S01]  /*0110*/  ISETP.LT.AND P1, PT, R6.reuse, 0x110, !P0 ;  /* 0x000001100600780c */ /* 0x040fe20004721270 */
[--C-:B------:R-:W-:Y:S01]  /*0120*/  IMAD R13, R6, 0x10, R12.reuse ;  /* 0x00000010060d7824 */ /* 0x100fe200078e020c */
[C---:B------:R-:W-:Y:S01]  /*0130*/  ISETP.LT.AND P0, PT, R7.reuse, 0x110, !P0 ;  /* 0x000001100700780c */ /* 0x040fe20004701270 */
[----:B------:R-:W-:-:S02]  /*0140*/  IMAD R15, R7, 0x10, R12 ;  /* 0x00000010070f7824 */ /* 0x000fc400078e020c */
[----:B--2---:R-:W-:Y:S01]  /*0150*/  IMAD.WIDE R12, R13, 0x4, R4 ;  /* 0x000000040d0c7825 */ /* 0x004fe200078e0204 */
[----:B------:R-:W-:-:S03]  /*0160*/  CS2R R6, SRZ ;  /* 0x0000000000067805 */ /* 0x000fc6000001ff00 */
[----:B------:R-:W-:Y:S01]  /*0170*/  IMAD.WIDE R14, R15, 0x4, R4 ;  /* 0x000000040f0e7825 */ /* 0x000fe200078e0204 */
[----:B------:R-:W-:-:S03]  /*0180*/  CS2R R4, SRZ ;  /* 0x0000000000047805 */ /* 0x000fc6000001ff00 */
[----:B------:R1:W2:Y:S04]  /*0190*/  @P1 LDG.E.EL.128 R8, desc[UR6][R12.64] ;  /* 0x000000060c081981 */ /* 0x0002a8000c2e1d00 */
[----:B------:R-:W3:Y:S01]  /*01a0*/  @P0 LDG.E.EL.128 R4, desc[UR6][R14.64] ;  /* 0x000000060e040981 */ /* 0x000ee2000c2e1d00 */
[----:B------:R-:W4:Y:S01]  /*01b0*/  S2UR UR5, SR_CgaCtaId ;  /* 0x00000000000579c3 */ /* 0x000f220000008800 */
[----:B------:R-:W-:Y:S01]  /*01c0*/  IMAD.SHL.U32 R18, R16, 0x100, RZ ;  /* 0x0000010010127824 */ /* 0x000fe200078e00ff */
[----:B------:R-:W-:Y:S01]  /*01d0*/  UMOV UR4, 0x400 ;  /* 0x0000040000047882 */ /* 0x000fe20000000000 */
[----:B------:R-:W-:Y:S02]  /*01e0*/  LOP3.LUT R2, R2, 0x3c, R3, 0xf8, !PT ;  /* 0x0000003c02027812 */ /* 0x000fe400078ef803 */
[----:B-1----:R-:W-:-:S02]  /*01f0*/  SHF.R.U32.HI R12, RZ, 0x2, R16 ;  /* 0x00000002ff0c7819 */ /* 0x002fc40000011610 */
[----:B------:R-:W-:Y:S02]  /*0200*/  LOP3.LUT R18, R18, 0x300, RZ, 0xc0, !PT ;  /* 0x0000030012127812 */ /* 0x000fe400078ec0ff */
[----:B------:R-:W-:Y:S02]  /*0210*/  LOP3.LUT R12, R12, 0x1c, RZ, 0xc0, !PT ;  /* 0x0000001c0c0c7812 */ /* 0x000fe400078ec0ff */
[C---:B------:R-:W-:Y:S02]  /*0220*/  LOP3.LUT R17, R18.reuse, R17, RZ, 0xfc, !PT ;  /* 0x0000001112117212 */ /* 0x040fe400078efcff */
[C---:B------:R-:W-:Y:S02]  /*0230*/  LOP3.LUT R20, R18.reuse, 0x40, RZ, 0xfc, !PT ;  /* 0x0000004012147812 */ /* 0x040fe400078efcff */
[C---:B------:R-:W-:Y:S02]  /*0240*/  LOP3.LUT R22, R18.reuse, 0x80, RZ, 0xfc, !PT ;  /* 0x0000008012167812 */ /* 0x040fe400078efcff */
[----:B------:R-:W-:-:S02]  /*0250*/  LOP3.LUT R24, R18, 0xc0, RZ, 0xfc, !PT ;  /* 0x000000c012187812 */ /* 0x000fc400078efcff */
[-C--:B------:R-:W-:Y:S02]  /*0260*/  LEA.HI R18, R18, R17.reuse, RZ, 0x1c ;  /* 0x0000001112127211 */ /* 0x080fe400078fe0ff */
[-C--:B------:R-:W-:Y:S02]  /*0270*/  LEA.HI R20, R20, R17.reuse, RZ, 0x1c ;  /* 0x0000001114147211 */ /* 0x080fe400078fe0ff */
[-C--:B------:R-:W-:Y:S01]  /*0280*/  LEA.HI R22, R22, R17.reuse, RZ, 0x1c ;  /* 0x0000001116167211 */ /* 0x080fe200078fe0ff */
[----:B----4-:R-:W-:Y:S01]  /*0290*/  UPRMT UR4, UR5, 0x654, UR4 ;  /* 0x0000065405047896 */ /* 0x010fe20008000004 */
[----:B------:R-:W-:Y:S02]  /*02a0*/  LEA.HI R24, R24, R17, RZ, 0x1c ;  /* 0x0000001118187211 */ /* 0x000fe400078fe0ff */
[----:B------:R-:W-:Y:S02]  /*02b0*/  LOP3.LUT R17, R3, 0x1fc, RZ, 0xc0, !PT ;  /* 0x000001fc03117812 */ /* 0x000fe400078ec0ff */
[----:B------:R-:W-:-:S02]  /*02c0*/  ISETP.GE.AND P0, PT, R2, 0x110, PT ;  /* 0x000001100200780c */ /* 0x000fc40003f06270 */
[----:B------:R-:W-:Y:S01]  /*02d0*/  LEA R21, R18, UR4, 0x2 ;  /* 0x0000000412157c11 */ /* 0x000fe2000f8e10ff */
[----:B------:R-:W-:Y:S01]  /*02e0*/  IMAD.IADD R12, R17, 0x1, R12 ;  /* 0x00000001110c7824 */ /* 0x000fe200078e020c */
[----:B------:R-:W-:Y:S01]  /*02f0*/  LEA R20, R20, UR4, 0x2 ;  /* 0x0000000414147c11 */ /* 0x000fe2000f8e10ff */
[----:B------:R-:W1:Y:S01]  /*0300*/  LDC.64 R18, c[0x0][0x218] ;  /* 0x00008600ff127b82 */ /* 0x000e620000000a00 */
[----:B------:R-:W-:Y:S02]  /*0310*/  LEA R23, R22, UR4, 0x2 ;  /* 0x0000000416177c11 */ /* 0x000fe4000f8e10ff */
[----:B------:R-:W-:Y:S02]  /*0320*/  LEA R24, R24, UR4, 0x2 ;  /* 0x0000000418187c11 */ /* 0x000fe4000f8e10ff */
[----:B------:R-:W-:Y:S01]  /*0330*/  LEA R12, R12, UR4, 0x2 ;  /* 0x000000040c0c7c11 */ /* 0x000fe2000f8e10ff */
[----:B--2---:R-:W-:Y:S04]  /*0340*/  STS [R21], R8 ;  /* 0x0000000815007388 */ /* 0x004fe80000000800 */
[----:B------:R2:W-:Y:S04]  /*0350*/  STS [R20+0x100], R9 ;  /* 0x0001000914007388 */ /* 0x0005e80000000800 */
[----:B------:R-:W-:Y:S04]  /*0360*/  STS [R23+0x200], R10 ;  /* 0x0002000a17007388 */ /* 0x000fe80000000800 */
[----:B------:R-:W-:Y:S01]  /*0370*/  STS [R24+0x300], R11 ;  /* 0x0003000b18007388 */ /* 0x000fe20000000800 */
[----:B--2---:R-:W-:-:S03]  /*0380*/  SHF.R.U32.HI R9, RZ, 0x4, R16 ;  /* 0x00000004ff097819 */ /* 0x004fc60000011610 */
[----:B---3--:R2:W-:Y:S01]  /*0390*/  STS [R21+0x80], R4 ;  /* 0x0000800415007388 */ /* 0x0085e20000000800 */
[----:B------:R-:W-:-:S03]  /*03a0*/  SGXT.U32 R9, R9, 0x3 ;  /* 0x000000030909781a */ /* 0x000fc60000000000 */
[----:B------:R-:W-:Y:S01]  /*03b0*/  STS [R20+0x180], R5 ;  /* 0x0001800514007388 */ /* 0x000fe20000000800 */
[----:B------:R-:W-:-:S03]  /*03c0*/  LOP3.LUT R9, R0, R9, RZ, 0xfc, !PT ;  /* 0x0000000900097212 */ /* 0x000fc600078efcff */
[----:B------:R-:W-:Y:S01]  /*03d0*/  STS [R23+0x280], R6 ;  /* 0x0002800617007388 */ /* 0x000fe20000000800 */
[----:B------:R-:W-:Y:S01]  /*03e0*/  LOP3.LUT R0, R17, 0x200, RZ, 0xfc, !PT ;  /* 0x0000020011007812 */ /* 0x000fe200078efcff */
[----:B--2---:R-:W-:Y:S01]  /*03f0*/  IMAD.SHL.U32 R4, R2, 0x10, RZ ;  /* 0x0000001002047824 */ /* 0x004fe200078e00ff */
[C---:B------:R-:W-:Y:S01]  /*0400*/  ISETP.LT.AND P1, PT, R9.reuse, 0x10, !P0 ;  /* 0x000000100900780c */ /* 0x040fe20004721270 */
[----:B------:R-:W-:Y:S01]  /*0410*/  STS [R24+0x380], R7 ;  /* 0x0003800718007388 */ /* 0x000fe20000000800 */
[----:B------:R-:W-:Y:S01]  /*0420*/  SHF.R.U32.HI R2, RZ, 0x4, R0 ;  /* 0x00000004ff027819 */ /* 0x000fe20000011600 */
[C---:B------:R-:W-:Y:S01]  /*0430*/  IMAD R3, R9.reuse, 0x4, R4 ;  /* 0x0000000409037824 */ /* 0x040fe200078e0204 */
[----:B------:R-:W-:Y:S01]  /*0440*/  LOP3.LUT R0, R9, 0x8, RZ, 0xfc, !PT ;  /* 0x0000000809007812 */ /* 0x000fe200078efcff */
[----:B------:R-:W-:Y:S01]  /*0450*/  BAR.SYNC.DEFER_BLOCKING 0x0 ;  /* 0x0000000000007b1d */ /* 0x000fe20000010000 */
[----:B------:R-:W-:Y:S02]  /*0460*/  LOP3.LUT R2, R2, 0x3c, RZ, 0xc0, !PT ;  /* 0x0000003c02027812 */ /* 0x000fe400078ec0ff */
[----:B------:R-:W-:-:S03]  /*0470*/  ISETP.LT.AND P0, PT, R0, 0x10, !P0 ;  /* 0x000000100000780c */ /* 0x000fc60004701270 */
[----:B------:R-:W-:Y:S02]  /*0480*/  IMAD.IADD R17, R17, 0x1, R2 ;  /* 0x0000000111117824 */ /* 0x000fe400078e0202 */
[----:B-1----:R-:W-:-:S03]  /*0490*/  IMAD.WIDE R2, R3, 0x4, R18 ;  /* 0x0000000403027825 */ /* 0x002fc600078e0212 */
[----:B------:R-:W-:Y:S01]  /*04a0*/  LEA R17, R17, UR4, 0x2 ;  /* 0x0000000411117c11 */ /* 0x000fe2000f8e10ff */
[----:B------:R-:W1:Y:S04]  /*04b0*/  LDS.128 R12, [R12] ;  /* 0x000000000c0c7984 */ /* 0x000e680000000c00 */
[----:B-1----:R1:W-:Y:S01]  /*04c0*/  @P1 STG.E.128 desc[UR6][R2.64], R12 ;  /* 0x0000000c02001986 */ /* 0x0023e2000c101d06 */
[----:B------:R-:W-:Y:S05]  /*04d0*/  @!P0 EXIT ;  /* 0x000000000000894d */ /* 0x000fea0003800000 */
[----:B------:R-:W0:Y:S01]  /*04e0*/  LDS.128 R8, [R17+0x800] ;  /* 0x0008000011087984 */ /* 0x000e220000000c00 */
[----:B-1----:R-:W-:-:S04]  /*04f0*/  IMAD R3, R0, 0x4, R4 ;  /* 0x0000000400037824 */ /* 0x002fc800078e0204 */
[----:B------:R-:W-:-:S05]  /*0500*/  IMAD.WIDE R18, R3, 0x4, R18 ;  /* 0x0000000403127825 */ /* 0x000fca00078e0212 */
[----:B0-----:R-:W-:Y:S01]  /*0510*/  STG.E.128 desc[UR6][R18.64], R8 ;  /* 0x0000000812007986 */ /* 0x001fe2000c101d06 */
[----:B------:R-:W-:Y:S05]  /*0520*/  EXIT ;  /* 0x000000000000794d */ /* 0x000fea0003800000 */
.L_x_0:
[----:B------:R-:W-:-:S00]  /*0530*/  BRA `(.L_x_0) ;  /* 0xfffffffc00fc7947 */ /* 0x000fc0000383ffff */
[----:B------:R-:W-:-:S00]  /*0540*/  NOP ;  /* 0x0000000000007918 */ /* 0x000fc00000000000 */
        /* <DEDUP_REMOVED lines=11> */
.L_x_1:


//--------------------- .nv.shared.triton_poi_fused_0 --------------------------
	.section	.nv.shared.triton_poi_fused_0,"aw",@nobits
	.sectionflags	@""
	.align	16
	.zero		1024


//--------------------- .nv.constant0.triton_poi_fused_0 --------------------------
	.section	.nv.constant0.triton_poi_fused_0,"a",@progbits
	.sectionflags	@""
	.align	4
.nv.constant0.triton_poi_fused_0:
	.zero		552
